//
// Generated by NVIDIA NVVM Compiler
//
// Compiler Build ID: CL-36424714
// Cuda compilation tools, release 13.0, V13.0.88
// Based on NVVM 20.0.0
//

.version 9.0
.target sm_100
.address_size 64

	// .globl	_Z10helloWorldv
.extern .func  (.param .b32 func_retval0) vprintf
(
	.param .b64 vprintf_param_0,
	.param .b64 vprintf_param_1
)
;
.global .align 1 .b8 $str[80] = {10, 72, 101, 108, 108, 111, 32, 119, 111, 114, 108, 100, 32, 101, 120, 101, 99, 117, 116, 105, 110, 103, 32, 105, 110, 32, 66, 108, 111, 99, 107, 58, 39, 37, 100, 44, 37, 100, 44, 37, 100, 39, 32, 84, 104, 114, 101, 97, 100, 58, 39, 37, 100, 44, 37, 100, 44, 37, 100, 39, 32, 71, 114, 105, 100, 68, 105, 109, 58, 39, 37, 100, 44, 37, 100, 44, 37, 100, 39};

.visible .entry _Z10helloWorldv()
{
	.local .align 8 .b8 	__local_depot0[40];
	.reg .b64 	%SP;
	.reg .b64 	%SPL;
	.reg .b32 	%r<11>;
	.reg .b64 	%rd<5>;

	mov.u64 	%SPL, __local_depot0;
	cvta.local.u64 	%SP, %SPL;
	add.u64 	%rd1, %SP, 0;
	add.u64 	%rd2, %SPL, 0;
	mov.u32 	%r1, %ctaid.x;
	mov.u32 	%r2, %ctaid.y;
	mov.u32 	%r3, %ctaid.z;
	mov.u32 	%r4, %tid.x;
	mov.u32 	%r5, %tid.y;
	mov.u32 	%r6, %tid.z;
	mov.u32 	%r7, %nctaid.x;
	mov.u32 	%r8, %nctaid.y;
	st.local.v2.u32 	[%rd2], {%r1, %r2};
	st.local.v2.u32 	[%rd2+8], {%r3, %r4};
	st.local.v2.u32 	[%rd2+16], {%r5, %r6};
	st.local.v2.u32 	[%rd2+24], {%r7, %r8};
	st.local.u32 	[%rd2+32], %r7;
	mov.u64 	%rd3, $str;
	cvta.global.u64 	%rd4, %rd3;
	{ // callseq 0, 0
	.param .b64 param0;
	st.param.b64 	[param0], %rd4;
	.param .b64 param1;
	st.param.b64 	[param1], %rd1;
	.param .b32 retval0;
	call.uni (retval0), 
	vprintf, 
	(
	param0, 
	param1
	);
	ld.param.b32 	%r9, [retval0];
	} // callseq 0
	ret;

}


// ===== COMPILED SASS (sm_100) =====

	.target	sm_100

	.elftype	@"ET_EXEC"


//--------------------- .note.nv.tkinfo           --------------------------
	.section	.note.nv.tkinfo,"",@"SHT_NOTE"
	.sectionflags	@"SHF_NOTE_NV_TKINFO"
	.tkinfo
        /*0018*/ 	.word	0x00000002
        /*0030*/ 	.string	""
        /*0030*/ 	.string	"ptxas"
        /*0030*/ 	.string	"Cuda compilation tools, release 13.0, V13.0.88"
        /*0030*/ 	.string	"Build cuda_13.0.r13.0/compiler.36424714_0"
        /*0030*/ 	.string	"-arch sm_100 -m 64 "



//--------------------- .note.nv.cuinfo           --------------------------
	.section	.note.nv.cuinfo,"",@"SHT_NOTE"
	.sectionflags	@"SHF_NOTE_NV_CUINFO"
        /*0018*/ 	.short	0x0002
        /*001a*/ 	.short	0x0064
        /*001c*/ 	.short	0x0082
	.zero		2


//--------------------- .nv.info                  --------------------------
	.section	.nv.info,"",@"SHT_CUDA_INFO"
	.align	4


	//----- nvinfo : EIATTR_REGCOUNT
	.align		4
        /*0000*/ 	.byte	0x04, 0x2f
        /*0002*/ 	.short	(.L_2 - .L_1)
	.align		4
.L_1:
        /*0004*/ 	.word	index@(_Z10helloWorldv)
        /*0008*/ 	.word	0x00000018


	//----- nvinfo : EIATTR_FRAME_SIZE
	.align		4
.L_2:
        /*000c*/ 	.byte	0x04, 0x11
        /*000e*/ 	.short	(.L_4 - .L_3)
	.align		4
.L_3:
        /*0010*/ 	.word	index@(_Z10helloWorldv)
        /*0014*/ 	.word	0x00000028


	//----- nvinfo : EIATTR_MIN_STACK_SIZE
	.align		4
.L_4:
        /*0018*/ 	.byte	0x04, 0x12
        /*001a*/ 	.short	(.L_6 - .L_5)
	.align		4
.L_5:
        /*001c*/ 	.word	index@(_Z10helloWorldv)
        /*0020*/ 	.word	0x00000028
.L_6:


//--------------------- .nv.compat                --------------------------
	.section	.nv.compat,"",@"SHT_CUDA_COMPAT_INFO"
	.align	4
        /*0000*/ 	.byte	0x02, 0x09, 0x00, 0x00, 0x02, 0x02, 0x01, 0x00, 0x02, 0x05, 0x05, 0x00, 0x03, 0x07, 0x01, 0x01
        /*0010*/ 	.byte	0x02, 0x03, 0x00, 0x00, 0x02, 0x06, 0x01, 0x00, 0x04, 0x0b, 0x08, 0x00, 0x09, 0x00, 0x00, 0x00
        /*0020*/ 	.byte	0x00, 0x00, 0x00, 0x00


//--------------------- .nv.info._Z10helloWorldv  --------------------------
	.section	.nv.info._Z10helloWorldv,"",@"SHT_CUDA_INFO"
	.sectionflags	@""
	.align	4


	//----- nvinfo : EIATTR_CUDA_API_VERSION
	.align		4
        /*0000*/ 	.byte	0x04, 0x37
        /*0002*/ 	.short	(.L_8 - .L_7)
.L_7:
        /*0004*/ 	.word	0x00000082


	//----- nvinfo : EIATTR_SPARSE_MMA_MASK
	.align		4
.L_8:
        /*0008*/ 	.byte	0x03, 0x50
        /*000a*/ 	.short	0x0000


	//----- nvinfo : EIATTR_MAXREG_COUNT
	.align		4
        /*000c*/ 	.byte	0x03, 0x1b
        /*000e*/ 	.short	0x00ff


	//----- nvinfo : EIATTR_EXTERNS
	.align		4
        /*0010*/ 	.byte	0x04, 0x0f
        /*0012*/ 	.short	(.L_10 - .L_9)


	//   ....[0]....
	.align		4
.L_9:
        /*0014*/ 	.word	index@(vprintf)


	//----- nvinfo : EIATTR_MERCURY_ISA_VERSION
	.align		4
.L_10:
        /*0018*/ 	.byte	0x03, 0x5f
        /*001a*/ 	.short	0x0101


	//----- nvinfo : EIATTR_VRC_CTA_INIT_COUNT
	.align		4
        /*001c*/ 	.byte	0x02, 0x4a
	.zero		1
	.zero		1


	//----- nvinfo : EIATTR_SYSCALL_OFFSETS
	.align		4
        /*0020*/ 	.byte	0x04, 0x46
        /*0022*/ 	.short	(.L_12 - .L_11)


	//   ....[0]....
.L_11:
        /*0024*/ 	.word	0x00000190


	//----- nvinfo : EIATTR_EXIT_INSTR_OFFSETS
	.align		4
.L_12:
        /*0028*/ 	.byte	0x04, 0x1c
        /*002a*/ 	.short	(.L_14 - .L_13)


	//   ....[0]....
.L_13:
        /*002c*/ 	.word	0x000001a0


	//----- nvinfo : EIATTR_SW_WAR
	.align		4
.L_14:
        /*0030*/ 	.byte	0x04, 0x36
        /*0032*/ 	.short	(.L_16 - .L_15)
.L_15:
        /*0034*/ 	.word	0x00000008
.L_16:


//--------------------- .nv.callgraph             --------------------------
	.section	.nv.callgraph,"",@"SHT_CUDA_CALLGRAPH"
	.align	4
	.sectionentsize	8
	.align		4
        /*0000*/ 	.word	0x00000000
	.align		4
        /*0004*/ 	.word	0xffffffff
	.align		4
        /*0008*/ 	.word	index@(_Z10helloWorldv)
	.align		4
        /*000c*/ 	.word	index@(vprintf)
	.align		4
        /*0010*/ 	.word	0x00000000
	.align		4
        /*0014*/ 	.word	0xfffffffe
	.align		4
        /*0018*/ 	.word	0x00000000
	.align		4
        /*001c*/ 	.word	0xfffffffd
	.align		4
        /*0020*/ 	.word	0x00000000
	.align		4
        /*0024*/ 	.word	0xfffffffc


//--------------------- .nv.constant4             --------------------------
	.section	.nv.constant4,"a",@progbits
	.align	8
	.align		8
.nv.constant4:
        /*0000*/ 	.dword	vprintf
	.align		8
        /*0008*/ 	.dword	$str


//--------------------- .text._Z10helloWorldv     --------------------------
	.section	.text._Z10helloWorldv,"ax",@progbits
	.align	128
        .global         _Z10helloWorldv
        .type           _Z10helloWorldv,@function
        .size           _Z10helloWorldv,(.L_x_2 - _Z10helloWorldv)
        .other          _Z10helloWorldv,@"STO_CUDA_ENTRY STV_DEFAULT"
_Z10helloWorldv:
.text._Z10helloWorldv:
[----:B------:R-:W0:Y:S01]  /*0000*/  LDC R1, c[0x0][0x37c] ;  /* 0x0000df00ff017b82 */ /* 0x000e220000000800 */
[----:B------:R-:W1:Y:S01]  /*0010*/  S2R R8, SR_CTAID.X ;  /* 0x0000000000087919 */ /* 0x000e620000002500 */
[----:B------:R-:W2:Y:S06]  /*0020*/  LDCU UR5, c[0x0][0x2fc] ;  /* 0x00005f80ff0577ac */ /* 0x000eac0008000800 */
[----:B------:R-:W3:Y:S01]  /*0030*/  LDC R14, c[0x0][0x370] ;  /* 0x0000dc00ff0e7b82 */ /* 0x000ee20000000800 */
[----:B0-----:R-:W-:Y:S01]  /*0040*/  VIADD R1, R1, 0xffffffd8 ;  /* 0xffffffd801017836 */ /* 0x001fe20000000000 */
[----:B------:R-:W1:Y:S01]  /*0050*/  S2R R9, SR_CTAID.Y ;  /* 0x0000000000097919 */ /* 0x000e620000002600 */
[----:B------:R-:W-:Y:S01]  /*0060*/  MOV R0, 0x0 ;  /* 0x0000000000007802 */ /* 0x000fe20000000f00 */
[----:B------:R-:W0:Y:S01]  /*0070*/  LDCU UR4, c[0x0][0x2f8] ;  /* 0x00005f00ff0477ac */ /* 0x000e220008000800 */
[----:B------:R-:W4:Y:S03]  /*0080*/  S2R R10, SR_CTAID.Z ;  /* 0x00000000000a7919 */ /* 0x000f260000002700 */
[----:B------:R-:W5:Y:S01]  /*0090*/  LDC R15, c[0x0][0x374] ;  /* 0x0000dd00ff0f7b82 */ /* 0x000f620000000800 */
[----:B------:R-:W2:Y:S01]  /*00a0*/  LDCU.64 UR6, c[0x4][0x8] ;  /* 0x01000100ff0677ac */ /* 0x000ea20008000a00 */
[----:B------:R-:W4:Y:S01]  /*00b0*/  S2R R11, SR_TID.X ;  /* 0x00000000000b7919 */ /* 0x000f220000002100 */
[----:B------:R-:W4:Y:S05]  /*00c0*/  S2R R12, SR_TID.Y ;  /* 0x00000000000c7919 */ /* 0x000f2a0000002200 */
[----:B------:R1:W4:Y:S01]  /*00d0*/  LDC.64 R2, c[0x4][R0] ;  /* 0x0100000000027b82 */ /* 0x0003220000000a00 */
[----:B------:R-:W4:Y:S01]  /*00e0*/  S2R R13, SR_TID.Z ;  /* 0x00000000000d7919 */ /* 0x000f220000002300 */
[----:B0-----:R-:W-:Y:S01]  /*00f0*/  IADD3 R6, P0, PT, R1, UR4, RZ ;  /* 0x0000000401067c10 */ /* 0x001fe2000ff1e0ff */
[----:B---3--:R0:W-:Y:S01]  /*0100*/  STL [R1+0x20], R14 ;  /* 0x0000200e01007387 */ /* 0x0081e20000100800 */
[----:B--2---:R-:W-:Y:S01]  /*0110*/  IMAD.U32 R4, RZ, RZ, UR6 ;  /* 0x00000006ff047e24 */ /* 0x004fe2000f8e00ff */
[----:B------:R-:W-:-:S02]  /*0120*/  MOV R5, UR7 ;  /* 0x0000000700057c02 */ /* 0x000fc40008000f00 */
[----:B------:R-:W-:Y:S01]  /*0130*/  IMAD.X R7, RZ, RZ, UR5, P0 ;  /* 0x00000005ff077e24 */ /* 0x000fe200080e06ff */
[----:B-----5:R0:W-:Y:S04]  /*0140*/  STL.64 [R1+0x18], R14 ;  /* 0x0000180e01007387 */ /* 0x0201e80000100a00 */
[----:B-1----:R0:W-:Y:S04]  /*0150*/  STL.64 [R1], R8 ;  /* 0x0000000801007387 */ /* 0x0021e80000100a00 */
[----:B----4-:R0:W-:Y:S04]  /*0160*/  STL.64 [R1+0x8], R10 ;  /* 0x0000080a01007387 */ /* 0x0101e80000100a00 */
[----:B------:R0:W-:Y:S02]  /*0170*/  STL.64 [R1+0x10], R12 ;  /* 0x0000100c01007387 */ /* 0x0001e40000100a00 */
[----:B------:R-:W-:-:S07]  /*0180*/  LEPC R20, `(.L_x_0) ;  /* 0x000000001014794e */ /* 0x000fce0000000000 */
[----:B0-----:R-:W-:Y:S05]  /*0190*/  CALL.ABS.NOINC R2 ;  /* 0x0000000002007343 */ /* 0x001fea0003c00000 */
.L_x_0:
[----:B------:R-:W-:Y:S05]  /*01a0*/  EXIT ;  /* 0x000000000000794d */ /* 0x000fea0003800000 */
.L_x_1:
[----:B------:R-:W-:-:S00]  /*01b0*/  BRA `(.L_x_1) ;  /* 0xfffffffc00fc7947 */ /* 0x000fc0000383ffff */
[----:B------:R-:W-:-:S00]  /*01c0*/  NOP ;  /* 0x0000000000007918 */ /* 0x000fc00000000000 */
        /* <DEDUP_REMOVED lines=11> */
.L_x_2:


//--------------------- .nv.global.init           --------------------------
	.section	.nv.global.init,"aw",@progbits
.nv.global.init:
	.type		$str,@object
	.size		$str,(.L_0 - $str)
$str:
        /*0000*/ 	.byte	0x0a, 0x48, 0x65, 0x6c, 0x6c, 0x6f, 0x20, 0x77, 0x6f, 0x72, 0x6c, 0x64, 0x20, 0x65, 0x78, 0x65
        /*0010*/ 	.byte	0x63, 0x75, 0x74, 0x69, 0x6e, 0x67, 0x20, 0x69, 0x6e, 0x20, 0x42, 0x6c, 0x6f, 0x63, 0x6b, 0x3a
        /*0020*/ 	.byte	0x27, 0x25, 0x64, 0x2c, 0x25, 0x64, 0x2c, 0x25, 0x64, 0x27, 0x20, 0x54, 0x68, 0x72, 0x65, 0x61
        /*0030*/ 	.byte	0x64, 0x3a, 0x27, 0x25, 0x64, 0x2c, 0x25, 0x64, 0x2c, 0x25, 0x64, 0x27, 0x20, 0x47, 0x72, 0x69
        /*0040*/ 	.byte	0x64, 0x44, 0x69, 0x6d, 0x3a, 0x27, 0x25, 0x64, 0x2c, 0x25, 0x64, 0x2c, 0x25, 0x64, 0x27, 0x00
.L_0:


//--------------------- .nv.shared.reserved.0     --------------------------
	.section	.nv.shared.reserved.0,"aw",@nobits
	.weak		__nv_reservedSMEM_offset_0_alias
	.size		__nv_reservedSMEM_offset_0_alias, 0, 64
	.other		__nv_reservedSMEM_offset_0_alias,@"STO_CUDA_RESERVED_SHARED STV_DEFAULT"
__nv_reservedSMEM_offset_0_alias:
	.zero		0
	.zero		64


//--------------------- .nv.constant0._Z10helloWorldv --------------------------
	.section	.nv.constant0._Z10helloWorldv,"a",@progbits
	.sectionflags	@""
	.align	4
.nv.constant0._Z10helloWorldv:
	.zero		896


//--------------------- SYMBOLS --------------------------

	.type		.nv.reservedSmem.offset0,@object
	.size		.nv.reservedSmem.offset0,0x4
	.type		vprintf,@function
